	.headerflags	@"EF_CUDA_TEXMODE_UNIFIED EF_CUDA_64BIT_ADDRESS EF_CUDA_ACCELERATORS EF_CUDA_SM90 EF_CUDA_VIRTUAL_SM(EF_CUDA_SM90)"
	.elftype	@"ET_EXEC"


//--------------------- .nv.info                  --------------------------
	.section	.nv.info,"",@"SHT_CUDA_INFO"
	.align	4


	//----- nvinfo : EIATTR_REGCOUNT
	.align		4
        /*0000*/ 	.byte	0x04, 0x2f
        /*0002*/ 	.short	(.L_1 - .L_0)
	.align		4
.L_0:
        /*0004*/ 	.word	index@(triton_poi_fused_add_clamp_div_0)
        /*0008*/ 	.word	0x0000000a


	//----- nvinfo : EIATTR_MIN_STACK_SIZE
	.align		4
.L_1:
        /*000c*/ 	.byte	0x04, 0x12
        /*000e*/ 	.short	(.L_3 - .L_2)
	.align		4
.L_2:
        /*0010*/ 	.word	index@(triton_poi_fused_add_clamp_div_0)
        /*0014*/ 	.word	0x00000000


	//----- nvinfo : EIATTR_FRAME_SIZE
	.align		4
.L_3:
        /*0018*/ 	.byte	0x04, 0x11
        /*001a*/ 	.short	(.L_5 - .L_4)
	.align		4
.L_4:
        /*001c*/ 	.word	index@(triton_poi_fused_add_clamp_div_0)
        /*0020*/ 	.word	0x00000000


	//----- nvinfo : EIATTR_MIN_STACK_SIZE
	.align		4
.L_5:
        /*0024*/ 	.byte	0x04, 0x12
        /*0026*/ 	.short	(.L_7 - .L_6)
	.align		4
.L_6:
        /*0028*/ 	.word	index@(triton_poi_fused_add_clamp_div_0)
        /*002c*/ 	.word	0x00000000
.L_7:


//--------------------- .nv.info.triton_poi_fused_add_clamp_div_0 --------------------------
	.section	.nv.info.triton_poi_fused_add_clamp_div_0,"",@"SHT_CUDA_INFO"
	.sectionflags	@""
	.align	4


	//----- nvinfo : EIATTR_CUDA_API_VERSION
	.align		4
        /*0000*/ 	.byte	0x04, 0x37
        /*0002*/ 	.short	(.L_9 - .L_8)
.L_8:
        /*0004*/ 	.word	0x0000007c


	//----- nvinfo : EIATTR_KPARAM_INFO
	.align		4
.L_9:
        /*0008*/ 	.byte	0x04, 0x17
        /*000a*/ 	.short	(.L_11 - .L_10)
.L_10:
        /*000c*/ 	.word	0x00000000
        /*0010*/ 	.short	0x0002
        /*0012*/ 	.short	0x0010
        /*0014*/ 	.byte	0x00, 0xf0, 0x11, 0x00


	//----- nvinfo : EIATTR_KPARAM_INFO
	.align		4
.L_11:
        /*0018*/ 	.byte	0x04, 0x17
        /*001a*/ 	.short	(.L_13 - .L_12)
.L_12:
        /*001c*/ 	.word	0x00000000
        /*0020*/ 	.short	0x0001
        /*0022*/ 	.short	0x0008
        /*0024*/ 	.byte	0x00, 0xf4, 0x21, 0x00


	//----- nvinfo : EIATTR_KPARAM_INFO
	.align		4
.L_13:
        /*0028*/ 	.byte	0x04, 0x17
        /*002a*/ 	.short	(.L_15 - .L_14)
.L_14:
        /*002c*/ 	.word	0x00000000
        /*0030*/ 	.short	0x0000
        /*0032*/ 	.short	0x0000
        /*0034*/ 	.byte	0x00, 0xf4, 0x21, 0x00


	//----- nvinfo : EIATTR_SPARSE_MMA_MASK
	.align		4
.L_15:
        /*0038*/ 	.byte	0x03, 0x50
        /*003a*/ 	.short	0x0000


	//----- nvinfo : EIATTR_MAXREG_COUNT
	.align		4
        /*003c*/ 	.byte	0x03, 0x1b
        /*003e*/ 	.short	0x00ff


	//----- nvinfo : EIATTR_EXIT_INSTR_OFFSETS
	.align		4
        /*0040*/ 	.byte	0x04, 0x1c
        /*0042*/ 	.short	(.L_17 - .L_16)


	//   ....[0]....
.L_16:
        /*0044*/ 	.word	0x000001f0


	//   ....[1]....
        /*0048*/ 	.word	0x00000210


	//----- nvinfo : EIATTR_REQNTID
	.align		4
.L_17:
        /*004c*/ 	.byte	0x04, 0x10
        /*004e*/ 	.short	(.L_19 - .L_18)
.L_18:
        /*0050*/ 	.word	0x00000080
        /*0054*/ 	.word	0x00000001
        /*0058*/ 	.word	0x00000001


	//----- nvinfo : EIATTR_CRS_STACK_SIZE
	.align		4
.L_19:
        /*005c*/ 	.byte	0x04, 0x1e
        /*005e*/ 	.short	(.L_21 - .L_20)
.L_20:
        /*0060*/ 	.word	0x00000000


	//----- nvinfo : EIATTR_CBANK_PARAM_SIZE
	.align		4
.L_21:
        /*0064*/ 	.byte	0x03, 0x19
        /*0066*/ 	.short	0x0014


	//----- nvinfo : EIATTR_PARAM_CBANK
	.align		4
        /*0068*/ 	.byte	0x04, 0x0a
        /*006a*/ 	.short	(.L_23 - .L_22)
	.align		4
.L_22:
        /*006c*/ 	.word	index@(.nv.constant0.triton_poi_fused_add_clamp_div_0)
        /*0070*/ 	.short	0x0210
        /*0072*/ 	.short	0x0014


	//----- nvinfo : EIATTR_SW_WAR
	.align		4
.L_23:
        /*0074*/ 	.byte	0x04, 0x36
        /*0076*/ 	.short	(.L_25 - .L_24)
.L_24:
        /*0078*/ 	.word	0x00000008
.L_25:


//--------------------- .nv.callgraph             --------------------------
	.section	.nv.callgraph,"",@"SHT_CUDA_CALLGRAPH"
	.align	4
	.sectionentsize	8
	.align		4
        /*0000*/ 	.word	0x00000000
	.align		4
        /*0004*/ 	.word	0xffffffff
	.align		4
        /*0008*/ 	.word	0x00000000
	.align		4
        /*000c*/ 	.word	0xfffffffe
	.align		4
        /*0010*/ 	.word	0x00000000
	.align		4
        /*0014*/ 	.word	0xfffffffd
	.align		4
        /*0018*/ 	.word	0x00000000
	.align		4
        /*001c*/ 	.word	0xfffffffc


//--------------------- .text.triton_poi_fused_add_clamp_div_0 --------------------------
	.section	.text.triton_poi_fused_add_clamp_div_0,"ax",@progbits
	.align	128
        .global         triton_poi_fused_add_clamp_div_0
        .type           triton_poi_fused_add_clamp_div_0,@function
        .size           triton_poi_fused_add_clamp_div_0,(.L_x_3 - triton_poi_fused_add_clamp_div_0)
        .other          triton_poi_fused_add_clamp_div_0,@"STO_CUDA_ENTRY STV_DEFAULT"
triton_poi_fused_add_clamp_div_0:
.text.triton_poi_fused_add_clamp_div_0:
[----:B------:R-:W0:Y:S02]  /*0000*/  LDC R1, c[0x0][0x28] ;  /* 0x00000a00ff017b82 */ /* 0x000e240000000800 */
[----:B------:R-:W1:Y:S01]  /*0010*/  S2R R0, SR_TID.X ;  /* 0x0000000000007919 */ /* 0x000e620000002100 */
[----:B------:R-:W-:Y:S01]  /*0020*/  ULDC.64 UR4, c[0x0][0x208] ;  /* 0x0000820000047ab9 */ /* 0x000fe20000000a00 */
[----:B------:R-:W-:Y:S01]  /*0030*/  BSSY B0, `(.L_x_0) ;  /* 0x000000b000007945 */ /* 0x000fe20003800000 */
[----:B------:R-:W-:Y:S01]  /*0040*/  CS2R R2, SRZ ;  /* 0x0000000000027805 */ /* 0x000fe2000001ff00 */
[----:B------:R-:W2:Y:S01]  /*0050*/  S2R R5, SR_CTAID.X ;  /* 0x0000000000057919 */ /* 0x000ea20000002500 */
[----:B-1----:R-:W-:-:S05]  /*0060*/  IMAD.SHL.U32 R0, R0, 0x2, RZ ;  /* 0x0000000200007824 */ /* 0x002fca00078e00ff */
[----:B------:R-:W-:-:S05]  /*0070*/  LOP3.LUT R0, R0, 0xfe, RZ, 0xc0, !PT ;  /* 0x000000fe00007812 */ /* 0x000fca00078ec0ff */
[----:B--2---:R-:W-:-:S05]  /*0080*/  IMAD R5, R5, 0x100, R0 ;  /* 0x0000010005057824 */ /* 0x004fca00078e0200 */
[----:B------:R-:W-:-:S13]  /*0090*/  ISETP.GE.AND P0, PT, R5, 0x100, PT ;  /* 0x000001000500780c */ /* 0x000fda0003f06270 */
[----:B------:R-:W-:Y:S05]  /*00a0*/  @P0 BRA `(.L_x_1) ;  /* 0x00000000000c0947 */ /* 0x000fea0003800000 */
[----:B------:R-:W1:Y:S02]  /*00b0*/  LDC.64 R2, c[0x0][0x210] ;  /* 0x00008400ff027b82 */ /* 0x000e640000000a00 */
[----:B-1----:R-:W-:-:S06]  /*00c0*/  IMAD.WIDE R2, R5, 0x4, R2 ;  /* 0x0000000405027825 */ /* 0x002fcc00078e0202 */
[----:B------:R-:W5:Y:S02]  /*00d0*/  LDG.E.64 R2, desc[UR4][R2.64] ;  /* 0x0000000402027981 */ /* 0x000f64000c1e1b00 */
.L_x_1:
[----:B------:R-:W-:Y:S05]  /*00e0*/  BSYNC B0 ;  /* 0x0000000000007941 */ /* 0x000fea0003800000 */
.L_x_0:
[----:B-----5:R-:W-:Y:S01]  /*00f0*/  FADD R0, R2, 1 ;  /* 0x3f80000002007421 */ /* 0x020fe20000000000 */
[----:B------:R-:W-:Y:S02]  /*0100*/  FADD R4, R3, 1 ;  /* 0x3f80000003047421 */ /* 0x000fe40000000000 */
[----:B------:R-:W1:Y:S01]  /*0110*/  LDC.64 R2, c[0x0][0x218] ;  /* 0x00008600ff027b82 */ /* 0x000e620000000a00 */
[----:B------:R-:W-:Y:S01]  /*0120*/  FMUL R0, R0, 0.5 ;  /* 0x3f00000000007820 */ /* 0x000fe20000400000 */
[----:B------:R-:W-:-:S04]  /*0130*/  FMUL R4, R4, 0.5 ;  /* 0x3f00000004047820 */ /* 0x000fc80000400000 */
[----:B------:R-:W-:Y:S02]  /*0140*/  FSETP.GTU.AND P1, PT, R0, RZ, PT ;  /* 0x000000ff0000720b */ /* 0x000fe40003f2c000 */
[----:B------:R-:W-:Y:S02]  /*0150*/  FSETP.GTU.AND P2, PT, R4, RZ, PT ;  /* 0x000000ff0400720b */ /* 0x000fe40003f4c000 */
[----:B------:R-:W-:Y:S02]  /*0160*/  FSEL R6, R0, RZ, P1 ;  /* 0x000000ff00067208 */ /* 0x000fe40000800000 */
[----:B------:R-:W-:Y:S02]  /*0170*/  FSEL R7, R4, RZ, P2 ;  /* 0x000000ff04077208 */ /* 0x000fe40001000000 */
[----:B------:R-:W-:Y:S02]  /*0180*/  FSETP.GEU.AND P3, PT, R6, 1, PT ;  /* 0x3f8000000600780b */ /* 0x000fe40003f6e000 */
[----:B------:R-:W-:-:S02]  /*0190*/  FSETP.GEU.AND P4, PT, R7, 1, PT ;  /* 0x3f8000000700780b */ /* 0x000fc40003f8e000 */
[----:B------:R-:W-:Y:S02]  /*01a0*/  FSETP.NAN.AND P1, PT, R6, R6, PT ;  /* 0x000000060600720b */ /* 0x000fe40003f28000 */
[----:B------:R-:W-:Y:S01]  /*01b0*/  FSETP.NAN.AND P2, PT, R7, R7, PT ;  /* 0x000000070700720b */ /* 0x000fe20003f48000 */
[----:B-1----:R-:W-:-:S06]  /*01c0*/  IMAD.WIDE R2, R5, 0x4, R2 ;  /* 0x0000000405027825 */ /* 0x002fcc00078e0202 */
[----:B------:R-:W-:Y:S02]  /*01d0*/  @P3 SEL R6, R6, 0x3f800000, P1 ;  /* 0x3f80000006063807 */ /* 0x000fe40000800000 */
[----:B------:R-:W-:Y:S01]  /*01e0*/  @P4 SEL R7, R7, 0x3f800000, P2 ;  /* 0x3f80000007074807 */ /* 0x000fe20001000000 */
[----:B------:R-:W-:Y:S06]  /*01f0*/  @P0 EXIT ;  /* 0x000000000000094d */ /* 0x000fec0003800000 */
[----:B------:R-:W-:Y:S01]  /*0200*/  STG.E.64 desc[UR4][R2.64], R6 ;  /* 0x0000000602007986 */ /* 0x000fe2000c101b04 */
[----:B------:R-:W-:Y:S05]  /*0210*/  EXIT ;  /* 0x000000000000794d */ /* 0x000fea0003800000 */
.L_x_2:
[----:B------:R-:W-:-:S00]  /*0220*/  BRA `(.L_x_2) ;  /* 0xfffffffc00fc7947 */ /* 0x000fc0000383ffff */
[----:B------:R-:W-:-:S00]  /*0230*/  NOP ;  /* 0x0000000000007918 */ /* 0x000fc00000000000 */
        /* <DEDUP_REMOVED lines=12> */
.L_x_3:


//--------------------- .nv.constant0.triton_poi_fused_add_clamp_div_0 --------------------------
	.section	.nv.constant0.triton_poi_fused_add_clamp_div_0,"a",@progbits
	.sectionflags	@""
	.align	4
.nv.constant0.triton_poi_fused_add_clamp_div_0:
	.zero		548
